//
// Generated by NVIDIA NVVM Compiler
//
// Compiler Build ID: CL-36424714
// Cuda compilation tools, release 13.0, V13.0.88
// Based on NVVM 20.0.0
//

.version 9.0
.target sm_100
.address_size 64

	// .globl	_Z16gemm4x4_1d_tiledPfS_S_

.visible .entry _Z16gemm4x4_1d_tiledPfS_S_(
	.param .u64 .ptr .align 1 _Z16gemm4x4_1d_tiledPfS_S__param_0,
	.param .u64 .ptr .align 1 _Z16gemm4x4_1d_tiledPfS_S__param_1,
	.param .u64 .ptr .align 1 _Z16gemm4x4_1d_tiledPfS_S__param_2
)
{
	.reg .b32 	%f<97>;
	.reg .b64 	%rd<7>;

	ld.param.u64 	%rd1, [_Z16gemm4x4_1d_tiledPfS_S__param_0];
	ld.param.u64 	%rd2, [_Z16gemm4x4_1d_tiledPfS_S__param_1];
	ld.param.u64 	%rd3, [_Z16gemm4x4_1d_tiledPfS_S__param_2];
	cvta.to.global.u64 	%rd4, %rd1;
	cvta.to.global.u64 	%rd5, %rd2;
	ld.global.f32 	%f1, [%rd4];
	ld.global.f32 	%f2, [%rd4+16];
	ld.global.f32 	%f3, [%rd4+32];
	ld.global.f32 	%f4, [%rd4+48];
	ld.global.f32 	%f5, [%rd5];
	ld.global.f32 	%f6, [%rd5+4];
	ld.global.f32 	%f7, [%rd5+8];
	ld.global.f32 	%f8, [%rd5+12];
	fma.rn.f32 	%f9, %f1, %f5, 0f00000000;
	fma.rn.f32 	%f10, %f1, %f6, 0f00000000;
	fma.rn.f32 	%f11, %f1, %f7, 0f00000000;
	fma.rn.f32 	%f12, %f1, %f8, 0f00000000;
	fma.rn.f32 	%f13, %f2, %f5, 0f00000000;
	fma.rn.f32 	%f14, %f2, %f6, 0f00000000;
	fma.rn.f32 	%f15, %f2, %f7, 0f00000000;
	fma.rn.f32 	%f16, %f2, %f8, 0f00000000;
	fma.rn.f32 	%f17, %f3, %f5, 0f00000000;
	fma.rn.f32 	%f18, %f3, %f6, 0f00000000;
	fma.rn.f32 	%f19, %f3, %f7, 0f00000000;
	fma.rn.f32 	%f20, %f3, %f8, 0f00000000;
	fma.rn.f32 	%f21, %f4, %f5, 0f00000000;
	fma.rn.f32 	%f22, %f4, %f6, 0f00000000;
	fma.rn.f32 	%f23, %f4, %f7, 0f00000000;
	fma.rn.f32 	%f24, %f4, %f8, 0f00000000;
	ld.global.f32 	%f25, [%rd4+4];
	ld.global.f32 	%f26, [%rd4+20];
	ld.global.f32 	%f27, [%rd4+36];
	ld.global.f32 	%f28, [%rd4+52];
	ld.global.f32 	%f29, [%rd5+16];
	ld.global.f32 	%f30, [%rd5+20];
	ld.global.f32 	%f31, [%rd5+24];
	ld.global.f32 	%f32, [%rd5+28];
	fma.rn.f32 	%f33, %f25, %f29, %f9;
	fma.rn.f32 	%f34, %f25, %f30, %f10;
	fma.rn.f32 	%f35, %f25, %f31, %f11;
	fma.rn.f32 	%f36, %f25, %f32, %f12;
	fma.rn.f32 	%f37, %f26, %f29, %f13;
	fma.rn.f32 	%f38, %f26, %f30, %f14;
	fma.rn.f32 	%f39, %f26, %f31, %f15;
	fma.rn.f32 	%f40, %f26, %f32, %f16;
	fma.rn.f32 	%f41, %f27, %f29, %f17;
	fma.rn.f32 	%f42, %f27, %f30, %f18;
	fma.rn.f32 	%f43, %f27, %f31, %f19;
	fma.rn.f32 	%f44, %f27, %f32, %f20;
	fma.rn.f32 	%f45, %f28, %f29, %f21;
	fma.rn.f32 	%f46, %f28, %f30, %f22;
	fma.rn.f32 	%f47, %f28, %f31, %f23;
	fma.rn.f32 	%f48, %f28, %f32, %f24;
	ld.global.f32 	%f49, [%rd4+8];
	ld.global.f32 	%f50, [%rd4+24];
	ld.global.f32 	%f51, [%rd4+40];
	ld.global.f32 	%f52, [%rd4+56];
	ld.global.f32 	%f53, [%rd5+32];
	ld.global.f32 	%f54, [%rd5+36];
	ld.global.f32 	%f55, [%rd5+40];
	ld.global.f32 	%f56, [%rd5+44];
	fma.rn.f32 	%f57, %f49, %f53, %f33;
	fma.rn.f32 	%f58, %f49, %f54, %f34;
	fma.rn.f32 	%f59, %f49, %f55, %f35;
	fma.rn.f32 	%f60, %f49, %f56, %f36;
	fma.rn.f32 	%f61, %f50, %f53, %f37;
	fma.rn.f32 	%f62, %f50, %f54, %f38;
	fma.rn.f32 	%f63, %f50, %f55, %f39;
	fma.rn.f32 	%f64, %f50, %f56, %f40;
	fma.rn.f32 	%f65, %f51, %f53, %f41;
	fma.rn.f32 	%f66, %f51, %f54, %f42;
	fma.rn.f32 	%f67, %f51, %f55, %f43;
	fma.rn.f32 	%f68, %f51, %f56, %f44;
	fma.rn.f32 	%f69, %f52, %f53, %f45;
	fma.rn.f32 	%f70, %f52, %f54, %f46;
	fma.rn.f32 	%f71, %f52, %f55, %f47;
	fma.rn.f32 	%f72, %f52, %f56, %f48;
	ld.global.f32 	%f73, [%rd4+12];
	ld.global.f32 	%f74, [%rd4+28];
	ld.global.f32 	%f75, [%rd4+44];
	ld.global.f32 	%f76, [%rd4+60];
	ld.global.f32 	%f77, [%rd5+48];
	ld.global.f32 	%f78, [%rd5+52];
	ld.global.f32 	%f79, [%rd5+56];
	ld.global.f32 	%f80, [%rd5+60];
	fma.rn.f32 	%f81, %f73, %f77, %f57;
	fma.rn.f32 	%f82, %f73, %f78, %f58;
	fma.rn.f32 	%f83, %f73, %f79, %f59;
	fma.rn.f32 	%f84, %f73, %f80, %f60;
	fma.rn.f32 	%f85, %f74, %f77, %f61;
	fma.rn.f32 	%f86, %f74, %f78, %f62;
	fma.rn.f32 	%f87, %f74, %f79, %f63;
	fma.rn.f32 	%f88, %f74, %f80, %f64;
	fma.rn.f32 	%f89, %f75, %f77, %f65;
	fma.rn.f32 	%f90, %f75, %f78, %f66;
	fma.rn.f32 	%f91, %f75, %f79, %f67;
	fma.rn.f32 	%f92, %f75, %f80, %f68;
	fma.rn.f32 	%f93, %f76, %f77, %f69;
	fma.rn.f32 	%f94, %f76, %f78, %f70;
	fma.rn.f32 	%f95, %f76, %f79, %f71;
	fma.rn.f32 	%f96, %f76, %f80, %f72;
	cvta.to.global.u64 	%rd6, %rd3;
	st.global.f32 	[%rd6], %f81;
	st.global.f32 	[%rd6+4], %f82;
	st.global.f32 	[%rd6+8], %f83;
	st.global.f32 	[%rd6+12], %f84;
	st.global.f32 	[%rd6+16], %f85;
	st.global.f32 	[%rd6+20], %f86;
	st.global.f32 	[%rd6+24], %f87;
	st.global.f32 	[%rd6+28], %f88;
	st.global.f32 	[%rd6+32], %f89;
	st.global.f32 	[%rd6+36], %f90;
	st.global.f32 	[%rd6+40], %f91;
	st.global.f32 	[%rd6+44], %f92;
	st.global.f32 	[%rd6+48], %f93;
	st.global.f32 	[%rd6+52], %f94;
	st.global.f32 	[%rd6+56], %f95;
	st.global.f32 	[%rd6+60], %f96;
	ret;

}


// ===== COMPILED SASS (sm_100) =====

	.target	sm_100

	.elftype	@"ET_EXEC"


//--------------------- .note.nv.tkinfo           --------------------------
	.section	.note.nv.tkinfo,"",@"SHT_NOTE"
	.sectionflags	@"SHF_NOTE_NV_TKINFO"
	.tkinfo
        /*0018*/ 	.word	0x00000002
        /*0030*/ 	.string	""
        /*0030*/ 	.string	"ptxas"
        /*0030*/ 	.string	"Cuda compilation tools, release 13.0, V13.0.88"
        /*0030*/ 	.string	"Build cuda_13.0.r13.0/compiler.36424714_0"
        /*0030*/ 	.string	"-arch sm_100 -m 64 "



//--------------------- .note.nv.cuinfo           --------------------------
	.section	.note.nv.cuinfo,"",@"SHT_NOTE"
	.sectionflags	@"SHF_NOTE_NV_CUINFO"
        /*0018*/ 	.short	0x0002
        /*001a*/ 	.short	0x0064
        /*001c*/ 	.short	0x0082
	.zero		2


//--------------------- .nv.info                  --------------------------
	.section	.nv.info,"",@"SHT_CUDA_INFO"
	.align	4


	//----- nvinfo : EIATTR_REGCOUNT
	.align		4
        /*0000*/ 	.byte	0x04, 0x2f
        /*0002*/ 	.short	(.L_1 - .L_0)
	.align		4
.L_0:
        /*0004*/ 	.word	index@(_Z16gemm4x4_1d_tiledPfS_S_)
        /*0008*/ 	.word	0x00000020


	//----- nvinfo : EIATTR_FRAME_SIZE
	.align		4
.L_1:
        /*000c*/ 	.byte	0x04, 0x11
        /*000e*/ 	.short	(.L_3 - .L_2)
	.align		4
.L_2:
        /*0010*/ 	.word	index@(_Z16gemm4x4_1d_tiledPfS_S_)
        /*0014*/ 	.word	0x00000000


	//----- nvinfo : EIATTR_MIN_STACK_SIZE
	.align		4
.L_3:
        /*0018*/ 	.byte	0x04, 0x12
        /*001a*/ 	.short	(.L_5 - .L_4)
	.align		4
.L_4:
        /*001c*/ 	.word	index@(_Z16gemm4x4_1d_tiledPfS_S_)
        /*0020*/ 	.word	0x00000000
.L_5:


//--------------------- .nv.compat                --------------------------
	.section	.nv.compat,"",@"SHT_CUDA_COMPAT_INFO"
	.align	4
        /*0000*/ 	.byte	0x02, 0x09, 0x00, 0x00, 0x02, 0x02, 0x01, 0x00, 0x02, 0x05, 0x05, 0x00, 0x03, 0x07, 0x01, 0x01
        /*0010*/ 	.byte	0x02, 0x03, 0x00, 0x00, 0x02, 0x06, 0x01, 0x00, 0x04, 0x0b, 0x08, 0x00, 0x09, 0x00, 0x00, 0x00
        /*0020*/ 	.byte	0x00, 0x00, 0x00, 0x00


//--------------------- .nv.info._Z16gemm4x4_1d_tiledPfS_S_ --------------------------
	.section	.nv.info._Z16gemm4x4_1d_tiledPfS_S_,"",@"SHT_CUDA_INFO"
	.sectionflags	@""
	.align	4


	//----- nvinfo : EIATTR_CUDA_API_VERSION
	.align		4
        /*0000*/ 	.byte	0x04, 0x37
        /*0002*/ 	.short	(.L_7 - .L_6)
.L_6:
        /*0004*/ 	.word	0x00000082


	//----- nvinfo : EIATTR_KPARAM_INFO
	.align		4
.L_7:
        /*0008*/ 	.byte	0x04, 0x17
        /*000a*/ 	.short	(.L_9 - .L_8)
.L_8:
        /*000c*/ 	.word	0x00000000
        /*0010*/ 	.short	0x0002
        /*0012*/ 	.short	0x0010
        /*0014*/ 	.byte	0x00, 0xf5, 0x21, 0x00


	//----- nvinfo : EIATTR_KPARAM_INFO
	.align		4
.L_9:
        /*0018*/ 	.byte	0x04, 0x17
        /*001a*/ 	.short	(.L_11 - .L_10)
.L_10:
        /*001c*/ 	.word	0x00000000
        /*0020*/ 	.short	0x0001
        /*0022*/ 	.short	0x0008
        /*0024*/ 	.byte	0x00, 0xf5, 0x21, 0x00


	//----- nvinfo : EIATTR_KPARAM_INFO
	.align		4
.L_11:
        /*0028*/ 	.byte	0x04, 0x17
        /*002a*/ 	.short	(.L_13 - .L_12)
.L_12:
        /*002c*/ 	.word	0x00000000
        /*0030*/ 	.short	0x0000
        /*0032*/ 	.short	0x0000
        /*0034*/ 	.byte	0x00, 0xf5, 0x21, 0x00


	//----- nvinfo : EIATTR_SPARSE_MMA_MASK
	.align		4
.L_13:
        /*0038*/ 	.byte	0x03, 0x50
        /*003a*/ 	.short	0x0000


	//----- nvinfo : EIATTR_MAXREG_COUNT
	.align		4
        /*003c*/ 	.byte	0x03, 0x1b
        /*003e*/ 	.short	0x00ff


	//----- nvinfo : EIATTR_MERCURY_ISA_VERSION
	.align		4
        /*0040*/ 	.byte	0x03, 0x5f
        /*0042*/ 	.short	0x0101


	//----- nvinfo : EIATTR_VRC_CTA_INIT_COUNT
	.align		4
        /*0044*/ 	.byte	0x02, 0x4a
	.zero		1
	.zero		1


	//----- nvinfo : EIATTR_EXIT_INSTR_OFFSETS
	.align		4
        /*0048*/ 	.byte	0x04, 0x1c
        /*004a*/ 	.short	(.L_15 - .L_14)


	//   ....[0]....
.L_14:
        /*004c*/ 	.word	0x00000750


	//----- nvinfo : EIATTR_CBANK_PARAM_SIZE
	.align		4
.L_15:
        /*0050*/ 	.byte	0x03, 0x19
        /*0052*/ 	.short	0x0018


	//----- nvinfo : EIATTR_PARAM_CBANK
	.align		4
        /*0054*/ 	.byte	0x04, 0x0a
        /*0056*/ 	.short	(.L_17 - .L_16)
	.align		4
.L_16:
        /*0058*/ 	.word	index@(.nv.constant0._Z16gemm4x4_1d_tiledPfS_S_)
        /*005c*/ 	.short	0x0380
        /*005e*/ 	.short	0x0018


	//----- nvinfo : EIATTR_SW_WAR
	.align		4
.L_17:
        /*0060*/ 	.byte	0x04, 0x36
        /*0062*/ 	.short	(.L_19 - .L_18)
.L_18:
        /*0064*/ 	.word	0x00000008
.L_19:


//--------------------- .nv.callgraph             --------------------------
	.section	.nv.callgraph,"",@"SHT_CUDA_CALLGRAPH"
	.align	4
	.sectionentsize	8
	.align		4
        /*0000*/ 	.word	0x00000000
	.align		4
        /*0004*/ 	.word	0xffffffff
	.align		4
        /*0008*/ 	.word	0x00000000
	.align		4
        /*000c*/ 	.word	0xfffffffe
	.align		4
        /*0010*/ 	.word	0x00000000
	.align		4
        /*0014*/ 	.word	0xfffffffd
	.align		4
        /*0018*/ 	.word	0x00000000
	.align		4
        /*001c*/ 	.word	0xfffffffc


//--------------------- .text._Z16gemm4x4_1d_tiledPfS_S_ --------------------------
	.section	.text._Z16gemm4x4_1d_tiledPfS_S_,"ax",@progbits
	.align	128
        .global         _Z16gemm4x4_1d_tiledPfS_S_
        .type           _Z16gemm4x4_1d_tiledPfS_S_,@function
        .size           _Z16gemm4x4_1d_tiledPfS_S_,(.L_x_1 - _Z16gemm4x4_1d_tiledPfS_S_)
        .other          _Z16gemm4x4_1d_tiledPfS_S_,@"STO_CUDA_ENTRY STV_DEFAULT"
_Z16gemm4x4_1d_tiledPfS_S_:
.text._Z16gemm4x4_1d_tiledPfS_S_:
[----:B------:R-:W-:Y:S08]  /*0000*/  LDC R1, c[0x0][0x37c] ;  /* 0x0000df00ff017b82 */ /* 0x000ff00000000800 */
[----:B------:R-:W0:Y:S01]  /*0010*/  LDC.64 R12, c[0x0][0x380] ;  /* 0x0000e000ff0c7b82 */ /* 0x000e220000000a00 */
[----:B------:R-:W0:Y:S07]  /*0020*/  LDCU.64 UR4, c[0x0][0x358] ;  /* 0x00006b00ff0477ac */ /* 0x000e2e0008000a00 */
[----:B------:R-:W1:Y:S01]  /*0030*/  LDC.64 R10, c[0x0][0x388] ;  /* 0x0000e200ff0a7b82 */ /* 0x000e620000000a00 */
[----:B0-----:R-:W2:Y:S04]  /*0040*/  LDG.E R0, desc[UR4][R12.64] ;  /* 0x000000040c007981 */ /* 0x001ea8000c1e1900 */
[----:B------:R-:W3:Y:S04]  /*0050*/  LDG.E R2, desc[UR4][R12.64+0x10] ;  /* 0x000010040c027981 */ /* 0x000ee8000c1e1900 */
[----:B-1----:R-:W2:Y:S04]  /*0060*/  LDG.E R23, desc[UR4][R10.64] ;  /* 0x000000040a177981 */ /* 0x002ea8000c1e1900 */
[----:B------:R-:W4:Y:S04]  /*0070*/  LDG.E R5, desc[UR4][R10.64+0x4] ;  /* 0x000004040a057981 */ /* 0x000f28000c1e1900 */
[----:B------:R-:W5:Y:S04]  /*0080*/  LDG.E R7, desc[UR4][R10.64+0x8] ;  /* 0x000008040a077981 */ /* 0x000f68000c1e1900 */
        /* <DEDUP_REMOVED lines=9> */
[----:B------:R-:W5:Y:S01]  /*0120*/  LDG.E R28, desc[UR4][R10.64+0x34] ;  /* 0x000034040a1c7981 */ /* 0x000f62000c1e1900 */
[-C--:B--2---:R-:W-:Y:S01]  /*0130*/  FFMA R14, R0, R23.reuse, RZ ;  /* 0x00000017000e7223 */ /* 0x084fe200000000ff */
[----:B---3--:R-:W-:Y:S01]  /*0140*/  FFMA R16, R2, R23, RZ ;  /* 0x0000001702107223 */ /* 0x008fe200000000ff */
[-C--:B----4-:R-:W-:Y:S01]  /*0150*/  FFMA R8, R0, R5.reuse, RZ ;  /* 0x0000000500087223 */ /* 0x090fe200000000ff */
[----:B------:R-:W-:Y:S01]  /*0160*/  FFMA R15, R2, R5, RZ ;  /* 0x00000005020f7223 */ /* 0x000fe200000000ff */
[C---:B-----5:R-:W-:Y:S01]  /*0170*/  FFMA R6, R0.reuse, R7, RZ ;  /* 0x0000000700067223 */ /* 0x060fe200000000ff */
[----:B------:R-:W-:Y:S01]  /*0180*/  FFMA R17, R0, R9, RZ ;  /* 0x0000000900117223 */ /* 0x000fe200000000ff */
[C---:B------:R-:W-:Y:S01]  /*0190*/  FFMA R0, R2.reuse, R7, RZ ;  /* 0x0000000702007223 */ /* 0x040fe200000000ff */
[----:B------:R-:W-:Y:S01]  /*01a0*/  FFMA R20, R2, R9, RZ ;  /* 0x0000000902147223 */ /* 0x000fe200000000ff */
[C---:B------:R-:W-:Y:S01]  /*01b0*/  FFMA R2, R3.reuse, R23, RZ ;  /* 0x0000001703027223 */ /* 0x040fe200000000ff */
[C---:B------:R-:W-:Y:S01]  /*01c0*/  FFMA R19, R3.reuse, R5, RZ ;  /* 0x0000000503137223 */ /* 0x040fe200000000ff */
[C---:B------:R-:W-:Y:S01]  /*01d0*/  FFMA R18, R3.reuse, R7, RZ ;  /* 0x0000000703127223 */ /* 0x040fe200000000ff */
[----:B------:R-:W-:Y:S01]  /*01e0*/  FFMA R21, R3, R9, RZ ;  /* 0x0000000903157223 */ /* 0x000fe200000000ff */
[C---:B------:R-:W-:Y:S01]  /*01f0*/  FFMA R3, R4.reuse, R23, RZ ;  /* 0x0000001704037223 */ /* 0x040fe200000000ff */
[C---:B------:R-:W-:Y:S01]  /*0200*/  FFMA R5, R4.reuse, R5, RZ ;  /* 0x0000000504057223 */ /* 0x040fe200000000ff */
[C---:B------:R-:W-:Y:S01]  /*0210*/  FFMA R7, R4.reuse, R7, RZ ;  /* 0x0000000704077223 */ /* 0x040fe200000000ff */
[----:B------:R-:W-:Y:S01]  /*0220*/  FFMA R4, R4, R9, RZ ;  /* 0x0000000904047223 */ /* 0x000fe200000000ff */
[----:B------:R-:W2:Y:S04]  /*0230*/  LDG.E R23, desc[UR4][R12.64+0x14] ;  /* 0x000014040c177981 */ /* 0x000ea8000c1e1900 */
[----:B------:R-:W3:Y:S01]  /*0240*/  LDG.E R9, desc[UR4][R10.64+0x1c] ;  /* 0x00001c040a097981 */ /* 0x000ee2000c1e1900 */
[CC--:B------:R-:W-:Y:S01]  /*0250*/  FFMA R14, R25.reuse, R29.reuse, R14 ;  /* 0x0000001d190e7223 */ /* 0x0c0fe2000000000e */
[-C--:B------:R-:W-:Y:S01]  /*0260*/  FFMA R2, R24, R29.reuse, R2 ;  /* 0x0000001d18027223 */ /* 0x080fe20000000002 */
[----:B------:R-:W-:Y:S01]  /*0270*/  FFMA R3, R22, R29, R3 ;  /* 0x0000001d16037223 */ /* 0x000fe20000000003 */
[CC--:B------:R-:W-:Y:S01]  /*0280*/  FFMA R8, R25.reuse, R26.reuse, R8 ;  /* 0x0000001a19087223 */ /* 0x0c0fe20000000008 */
[-C--:B------:R-:W-:Y:S01]  /*0290*/  FFMA R19, R24, R26.reuse, R19 ;  /* 0x0000001a18137223 */ /* 0x080fe20000000013 */
[-C--:B------:R-:W-:Y:S01]  /*02a0*/  FFMA R5, R22, R26.reuse, R5 ;  /* 0x0000001a16057223 */ /* 0x080fe20000000005 */
[-C--:B------:R-:W-:Y:S01]  /*02b0*/  FFMA R6, R25, R27.reuse, R6 ;  /* 0x0000001b19067223 */ /* 0x080fe20000000006 */
[-C--:B------:R-:W-:Y:S01]  /*02c0*/  FFMA R18, R24, R27.reuse, R18 ;  /* 0x0000001b18127223 */ /* 0x080fe20000000012 */
[----:B------:R-:W-:Y:S01]  /*02d0*/  FFMA R7, R22, R27, R7 ;  /* 0x0000001b16077223 */ /* 0x000fe20000000007 */
[C---:B--2---:R-:W-:Y:S01]  /*02e0*/  FFMA R16, R23.reuse, R29, R16 ;  /* 0x0000001d17107223 */ /* 0x044fe20000000010 */
[C---:B------:R-:W-:Y:S01]  /*02f0*/  FFMA R15, R23.reuse, R26, R15 ;  /* 0x0000001a170f7223 */ /* 0x040fe2000000000f */
[C---:B------:R-:W-:Y:S01]  /*0300*/  FFMA R0, R23.reuse, R27, R0 ;  /* 0x0000001b17007223 */ /* 0x040fe20000000000 */
[----:B------:R-:W2:Y:S01]  /*0310*/  LDG.E R29, desc[UR4][R10.64+0x20] ;  /* 0x000020040a1d7981 */ /* 0x000ea2000c1e1900 */
[-C--:B---3--:R-:W-:Y:S01]  /*0320*/  FFMA R20, R23, R9.reuse, R20 ;  /* 0x0000000917147223 */ /* 0x088fe20000000014 */
[-C--:B------:R-:W-:Y:S01]  /*0330*/  FFMA R21, R24, R9.reuse, R21 ;  /* 0x0000000918157223 */ /* 0x080fe20000000015 */
[-C--:B------:R-:W-:Y:S01]  /*0340*/  FFMA R17, R25, R9.reuse, R17 ;  /* 0x0000000919117223 */ /* 0x080fe20000000011 */
[----:B------:R-:W-:Y:S01]  /*0350*/  FFMA R4, R22, R9, R4 ;  /* 0x0000000916047223 */ /* 0x000fe20000000004 */
[----:B------:R-:W2:Y:S04]  /*0360*/  LDG.E R23, desc[UR4][R12.64+0x18] ;  /* 0x000018040c177981 */ /* 0x000ea8000c1e1900 */
[----:B------:R-:W3:Y:S04]  /*0370*/  LDG.E R24, desc[UR4][R12.64+0x28] ;  /* 0x000028040c187981 */ /* 0x000ee8000c1e1900 */
[----:B------:R-:W4:Y:S04]  /*0380*/  LDG.E R26, desc[UR4][R10.64+0x24] ;  /* 0x000024040a1a7981 */ /* 0x000f28000c1e1900 */
[----:B------:R-:W5:Y:S04]  /*0390*/  LDG.E R27, desc[UR4][R10.64+0x28] ;  /* 0x000028040a1b7981 */ /* 0x000f68000c1e1900 */
[----:B------:R-:W5:Y:S04]  /*03a0*/  LDG.E R25, desc[UR4][R12.64+0x8] ;  /* 0x000008040c197981 */ /* 0x000f68000c1e1900 */
[----:B------:R-:W5:Y:S04]  /*03b0*/  LDG.E R22, desc[UR4][R12.64+0x38] ;  /* 0x000038040c167981 */ /* 0x000f68000c1e1900 */
[----:B------:R-:W5:Y:S01]  /*03c0*/  LDG.E R9, desc[UR4][R10.64+0x2c] ;  /* 0x00002c040a097981 */ /* 0x000f62000c1e1900 */
[CC--:B--2---:R-:W-:Y:S01]  /*03d0*/  FFMA R16, R23.reuse, R29.reuse, R16 ;  /* 0x0000001d17107223 */ /* 0x0c4fe20000000010 */
[C---:B---3--:R-:W-:Y:S01]  /*03e0*/  FFMA R2, R24.reuse, R29, R2 ;  /* 0x0000001d18027223 */ /* 0x048fe20000000002 */
[CC--:B----4-:R-:W-:Y:S01]  /*03f0*/  FFMA R15, R23.reuse, R26.reuse, R15 ;  /* 0x0000001a170f7223 */ /* 0x0d0fe2000000000f */
[CC--:B------:R-:W-:Y:S01]  /*0400*/  FFMA R19, R24.reuse, R26.reuse, R19 ;  /* 0x0000001a18137223 */ /* 0x0c0fe20000000013 */
[-C--:B-----5:R-:W-:Y:S01]  /*0410*/  FFMA R0, R23, R27.reuse, R0 ;  /* 0x0000001b17007223 */ /* 0x0a0fe20000000000 */
[----:B------:R-:W-:Y:S01]  /*0420*/  FFMA R18, R24, R27, R18 ;  /* 0x0000001b18127223 */ /* 0x000fe20000000012 */
[C---:B------:R-:W-:Y:S01]  /*0430*/  FFMA R14, R25.reuse, R29, R14 ;  /* 0x0000001d190e7223 */ /* 0x040fe2000000000e */
[CC--:B------:R-:W-:Y:S01]  /*0440*/  FFMA R8, R25.reuse, R26.reuse, R8 ;  /* 0x0000001a19087223 */ /* 0x0c0fe20000000008 */
[C---:B------:R-:W-:Y:S01]  /*0450*/  FFMA R6, R25.reuse, R27, R6 ;  /* 0x0000001b19067223 */ /* 0x040fe20000000006 */
[C---:B------:R-:W-:Y:S01]  /*0460*/  FFMA R3, R22.reuse, R29, R3 ;  /* 0x0000001d16037223 */ /* 0x040fe20000000003 */
[C---:B------:R-:W-:Y:S01]  /*0470*/  FFMA R5, R22.reuse, R26, R5 ;  /* 0x0000001a16057223 */ /* 0x040fe20000000005 */
[----:B------:R-:W-:Y:S01]  /*0480*/  FFMA R7, R22, R27, R7 ;  /* 0x0000001b16077223 */ /* 0x000fe20000000007 */
[----:B------:R-:W2:Y:S01]  /*0490*/  LDG.E R26, desc[UR4][R12.64+0x3c] ;  /* 0x00003c040c1a7981 */ /* 0x000ea2000c1e1900 */
[-C--:B------:R-:W-:Y:S01]  /*04a0*/  FFMA R17, R25, R9.reuse, R17 ;  /* 0x0000000919117223 */ /* 0x080fe20000000011 */
[-C--:B------:R-:W-:Y:S01]  /*04b0*/  FFMA R23, R23, R9.reuse, R20 ;  /* 0x0000000917177223 */ /* 0x080fe20000000014 */
[-C--:B------:R-:W-:Y:S01]  /*04c0*/  FFMA R24, R24, R9.reuse, R21 ;  /* 0x0000000918187223 */ /* 0x080fe20000000015 */
[----:B------:R-:W-:Y:S01]  /*04d0*/  FFMA R4, R22, R9, R4 ;  /* 0x0000000916047223 */ /* 0x000fe20000000004 */
[----:B------:R-:W3:Y:S04]  /*04e0*/  LDG.E R25, desc[UR4][R12.64+0xc] ;  /* 0x00000c040c197981 */ /* 0x000ee8000c1e1900 */
[----:B------:R-:W3:Y:S04]  /*04f0*/  LDG.E R27, desc[UR4][R10.64+0x30] ;  /* 0x000030040a1b7981 */ /* 0x000ee8000c1e1900 */
[----:B------:R-:W4:Y:S04]  /*0500*/  LDG.E R22, desc[UR4][R12.64+0x1c] ;  /* 0x00001c040c167981 */ /* 0x000f28000c1e1900 */
[----:B------:R-:W5:Y:S04]  /*0510*/  LDG.E R9, desc[UR4][R12.64+0x2c] ;  /* 0x00002c040c097981 */ /* 0x000f68000c1e1900 */
[----:B------:R-:W5:Y:S04]  /*0520*/  LDG.E R29, desc[UR4][R10.64+0x38] ;  /* 0x000038040a1d7981 */ /* 0x000f68000c1e1900 */
[----:B------:R0:W5:Y:S01]  /*0530*/  LDG.E R10, desc[UR4][R10.64+0x3c] ;  /* 0x00003c040a0a7981 */ /* 0x000162000c1e1900 */
[----:B------:R-:W1:Y:S01]  /*0540*/  LDC.64 R20, c[0x0][0x390] ;  /* 0x0000e400ff147b82 */ /* 0x000e620000000a00 */
[CC--:B--2---:R-:W-:Y:S01]  /*0550*/  FFMA R5, R26.reuse, R28.reuse, R5 ;  /* 0x0000001c1a057223 */ /* 0x0c4fe20000000005 */
[-C--:B---3--:R-:W-:Y:S01]  /*0560*/  FFMA R14, R25, R27.reuse, R14 ;  /* 0x0000001b190e7223 */ /* 0x088fe2000000000e */
[-C--:B------:R-:W-:Y:S01]  /*0570*/  FFMA R3, R26, R27.reuse, R3 ;  /* 0x0000001b1a037223 */ /* 0x080fe20000000003 */
[CC--:B----4-:R-:W-:Y:S01]  /*0580*/  FFMA R16, R22.reuse, R27.reuse, R16 ;  /* 0x0000001b16107223 */ /* 0x0d0fe20000000010 */
[CC--:B------:R-:W-:Y:S01]  /*0590*/  FFMA R15, R22.reuse, R28.reuse, R15 ;  /* 0x0000001c160f7223 */ /* 0x0c0fe2000000000f */
[----:B-----5:R-:W-:Y:S01]  /*05a0*/  FFMA R2, R9, R27, R2 ;  /* 0x0000001b09027223 */ /* 0x020fe20000000002 */
[-C--:B------:R-:W-:Y:S01]  /*05b0*/  FFMA R27, R25, R28.reuse, R8 ;  /* 0x0000001c191b7223 */ /* 0x080fe20000000008 */
[----:B------:R-:W-:Y:S01]  /*05c0*/  FFMA R19, R9, R28, R19 ;  /* 0x0000001c09137223 */ /* 0x000fe20000000013 */
[-C--:B------:R-:W-:Y:S01]  /*05d0*/  FFMA R13, R25, R29.reuse, R6 ;  /* 0x0000001d190d7223 */ /* 0x080fe20000000006 */
[-C--:B------:R-:W-:Y:S01]  /*05e0*/  FFMA R18, R9, R29.reuse, R18 ;  /* 0x0000001d09127223 */ /* 0x080fe20000000012 */
[-C--:B0-----:R-:W-:Y:S01]  /*05f0*/  FFMA R11, R22, R29.reuse, R0 ;  /* 0x0000001d160b7223 */ /* 0x081fe20000000000 */
[----:B------:R-:W-:Y:S01]  /*0600*/  FFMA R7, R26, R29, R7 ;  /* 0x0000001d1a077223 */ /* 0x000fe20000000007 */
[----:B-1----:R-:W-:Y:S01]  /*0610*/  STG.E desc[UR4][R20.64], R14 ;  /* 0x0000000e14007986 */ /* 0x002fe2000c101904 */
[-C--:B------:R-:W-:Y:S01]  /*0620*/  FFMA R17, R25, R10.reuse, R17 ;  /* 0x0000000a19117223 */ /* 0x080fe20000000011 */
[-C--:B------:R-:W-:Y:S01]  /*0630*/  FFMA R23, R22, R10.reuse, R23 ;  /* 0x0000000a16177223 */ /* 0x080fe20000000017 */
[-C--:B------:R-:W-:Y:S01]  /*0640*/  FFMA R9, R9, R10.reuse, R24 ;  /* 0x0000000a09097223 */ /* 0x080fe20000000018 */
[----:B------:R-:W-:Y:S01]  /*0650*/  FFMA R25, R26, R10, R4 ;  /* 0x0000000a1a197223 */ /* 0x000fe20000000004 */
[----:B------:R-:W-:Y:S04]  /*0660*/  STG.E desc[UR4][R20.64+0x4], R27 ;  /* 0x0000041b14007986 */ /* 0x000fe8000c101904 */
        /* <DEDUP_REMOVED lines=13> */
[----:B------:R-:W-:Y:S01]  /*0740*/  STG.E desc[UR4][R20.64+0x3c], R25 ;  /* 0x00003c1914007986 */ /* 0x000fe2000c101904 */
[----:B------:R-:W-:Y:S05]  /*0750*/  EXIT ;  /* 0x000000000000794d */ /* 0x000fea0003800000 */
.L_x_0:
[----:B------:R-:W-:-:S00]  /*0760*/  BRA `(.L_x_0) ;  /* 0xfffffffc00fc7947 */ /* 0x000fc0000383ffff */
[----:B------:R-:W-:-:S00]  /*0770*/  NOP ;  /* 0x0000000000007918 */ /* 0x000fc00000000000 */
        /* <DEDUP_REMOVED lines=8> */
.L_x_1:


//--------------------- .nv.shared.reserved.0     --------------------------
	.section	.nv.shared.reserved.0,"aw",@nobits
	.weak		__nv_reservedSMEM_offset_0_alias
	.size		__nv_reservedSMEM_offset_0_alias, 0, 64
	.other		__nv_reservedSMEM_offset_0_alias,@"STO_CUDA_RESERVED_SHARED STV_DEFAULT"
__nv_reservedSMEM_offset_0_alias:
	.zero		0
	.zero		64


//--------------------- .nv.constant0._Z16gemm4x4_1d_tiledPfS_S_ --------------------------
	.section	.nv.constant0._Z16gemm4x4_1d_tiledPfS_S_,"a",@progbits
	.sectionflags	@""
	.align	4
.nv.constant0._Z16gemm4x4_1d_tiledPfS_S_:
	.zero		920


//--------------------- SYMBOLS --------------------------

	.type		.nv.reservedSmem.offset0,@object
	.size		.nv.reservedSmem.offset0,0x4
